	.headerflags	@"EF_CUDA_TEXMODE_UNIFIED EF_CUDA_64BIT_ADDRESS EF_CUDA_ACCELERATORS EF_CUDA_SM90 EF_CUDA_VIRTUAL_SM(EF_CUDA_SM90)"
	.elftype	@"ET_EXEC"


//--------------------- .nv.info                  --------------------------
	.section	.nv.info,"",@"SHT_CUDA_INFO"
	.align	4


	//----- nvinfo : EIATTR_REGCOUNT
	.align		4
        /*0000*/ 	.byte	0x04, 0x2f
        /*0002*/ 	.short	(.L_3 - .L_2)
	.align		4
.L_2:
        /*0004*/ 	.word	index@(triton_poi_fused_stack_0)
        /*0008*/ 	.word	0x00000020


	//----- nvinfo : EIATTR_MIN_STACK_SIZE
	.align		4
.L_3:
        /*000c*/ 	.byte	0x04, 0x12
        /*000e*/ 	.short	(.L_5 - .L_4)
	.align		4
.L_4:
        /*0010*/ 	.word	index@(triton_poi_fused_stack_0)
        /*0014*/ 	.word	0x00000000


	//----- nvinfo : EIATTR_FRAME_SIZE
	.align		4
.L_5:
        /*0018*/ 	.byte	0x04, 0x11
        /*001a*/ 	.short	(.L_7 - .L_6)
	.align		4
.L_6:
        /*001c*/ 	.word	index@(triton_poi_fused_stack_0)
        /*0020*/ 	.word	0x00000000


	//----- nvinfo : EIATTR_MIN_STACK_SIZE
	.align		4
.L_7:
        /*0024*/ 	.byte	0x04, 0x12
        /*0026*/ 	.short	(.L_9 - .L_8)
	.align		4
.L_8:
        /*0028*/ 	.word	index@(triton_poi_fused_stack_0)
        /*002c*/ 	.word	0x00000000
.L_9:


//--------------------- .nv.info.triton_poi_fused_stack_0 --------------------------
	.section	.nv.info.triton_poi_fused_stack_0,"",@"SHT_CUDA_INFO"
	.sectionflags	@""
	.align	4


	//----- nvinfo : EIATTR_CUDA_API_VERSION
	.align		4
        /*0000*/ 	.byte	0x04, 0x37
        /*0002*/ 	.short	(.L_11 - .L_10)
.L_10:
        /*0004*/ 	.word	0x0000007c


	//----- nvinfo : EIATTR_KPARAM_INFO
	.align		4
.L_11:
        /*0008*/ 	.byte	0x04, 0x17
        /*000a*/ 	.short	(.L_13 - .L_12)
.L_12:
        /*000c*/ 	.word	0x00000000
        /*0010*/ 	.short	0x0006
        /*0012*/ 	.short	0x0030
        /*0014*/ 	.byte	0x00, 0xf0, 0x11, 0x00


	//----- nvinfo : EIATTR_KPARAM_INFO
	.align		4
.L_13:
        /*0018*/ 	.byte	0x04, 0x17
        /*001a*/ 	.short	(.L_15 - .L_14)
.L_14:
        /*001c*/ 	.word	0x00000000
        /*0020*/ 	.short	0x0005
        /*0022*/ 	.short	0x0028
        /*0024*/ 	.byte	0x00, 0xf4, 0x21, 0x00


	//----- nvinfo : EIATTR_KPARAM_INFO
	.align		4
.L_15:
        /*0028*/ 	.byte	0x04, 0x17
        /*002a*/ 	.short	(.L_17 - .L_16)
.L_16:
        /*002c*/ 	.word	0x00000000
        /*0030*/ 	.short	0x0004
        /*0032*/ 	.short	0x0020
        /*0034*/ 	.byte	0x00, 0xf4, 0x21, 0x00


	//----- nvinfo : EIATTR_KPARAM_INFO
	.align		4
.L_17:
        /*0038*/ 	.byte	0x04, 0x17
        /*003a*/ 	.short	(.L_19 - .L_18)
.L_18:
        /*003c*/ 	.word	0x00000000
        /*0040*/ 	.short	0x0003
        /*0042*/ 	.short	0x0018
        /*0044*/ 	.byte	0x00, 0xf4, 0x21, 0x00


	//----- nvinfo : EIATTR_KPARAM_INFO
	.align		4
.L_19:
        /*0048*/ 	.byte	0x04, 0x17
        /*004a*/ 	.short	(.L_21 - .L_20)
.L_20:
        /*004c*/ 	.word	0x00000000
        /*0050*/ 	.short	0x0002
        /*0052*/ 	.short	0x0010
        /*0054*/ 	.byte	0x00, 0xf4, 0x21, 0x00


	//----- nvinfo : EIATTR_KPARAM_INFO
	.align		4
.L_21:
        /*0058*/ 	.byte	0x04, 0x17
        /*005a*/ 	.short	(.L_23 - .L_22)
.L_22:
        /*005c*/ 	.word	0x00000000
        /*0060*/ 	.short	0x0001
        /*0062*/ 	.short	0x0008
        /*0064*/ 	.byte	0x00, 0xf4, 0x21, 0x00


	//----- nvinfo : EIATTR_KPARAM_INFO
	.align		4
.L_23:
        /*0068*/ 	.byte	0x04, 0x17
        /*006a*/ 	.short	(.L_25 - .L_24)
.L_24:
        /*006c*/ 	.word	0x00000000
        /*0070*/ 	.short	0x0000
        /*0072*/ 	.short	0x0000
        /*0074*/ 	.byte	0x00, 0xf4, 0x21, 0x00


	//----- nvinfo : EIATTR_SPARSE_MMA_MASK
	.align		4
.L_25:
        /*0078*/ 	.byte	0x03, 0x50
        /*007a*/ 	.short	0x0000


	//----- nvinfo : EIATTR_MAXREG_COUNT
	.align		4
        /*007c*/ 	.byte	0x03, 0x1b
        /*007e*/ 	.short	0x00ff


	//----- nvinfo : EIATTR_EXIT_INSTR_OFFSETS
	.align		4
        /*0080*/ 	.byte	0x04, 0x1c
        /*0082*/ 	.short	(.L_27 - .L_26)


	//   ....[0]....
.L_26:
        /*0084*/ 	.word	0x000009b0


	//   ....[1]....
        /*0088*/ 	.word	0x000009d0


	//----- nvinfo : EIATTR_REQNTID
	.align		4
.L_27:
        /*008c*/ 	.byte	0x04, 0x10
        /*008e*/ 	.short	(.L_29 - .L_28)
.L_28:
        /*0090*/ 	.word	0x00000080
        /*0094*/ 	.word	0x00000001
        /*0098*/ 	.word	0x00000001


	//----- nvinfo : EIATTR_CBANK_PARAM_SIZE
	.align		4
.L_29:
        /*009c*/ 	.byte	0x03, 0x19
        /*009e*/ 	.short	0x0034


	//----- nvinfo : EIATTR_PARAM_CBANK
	.align		4
        /*00a0*/ 	.byte	0x04, 0x0a
        /*00a2*/ 	.short	(.L_31 - .L_30)
	.align		4
.L_30:
        /*00a4*/ 	.word	index@(.nv.constant0.triton_poi_fused_stack_0)
        /*00a8*/ 	.short	0x0210
        /*00aa*/ 	.short	0x0034


	//----- nvinfo : EIATTR_SW_WAR
	.align		4
.L_31:
        /*00ac*/ 	.byte	0x04, 0x36
        /*00ae*/ 	.short	(.L_33 - .L_32)
.L_32:
        /*00b0*/ 	.word	0x00000008
.L_33:


//--------------------- .nv.callgraph             --------------------------
	.section	.nv.callgraph,"",@"SHT_CUDA_CALLGRAPH"
	.align	4
	.sectionentsize	8
	.align		4
        /*0000*/ 	.word	0x00000000
	.align		4
        /*0004*/ 	.word	0xffffffff
	.align		4
        /*0008*/ 	.word	0x00000000
	.align		4
        /*000c*/ 	.word	0xfffffffe
	.align		4
        /*0010*/ 	.word	0x00000000
	.align		4
        /*0014*/ 	.word	0xfffffffd
	.align		4
        /*0018*/ 	.word	0x00000000
	.align		4
        /*001c*/ 	.word	0xfffffffc


//--------------------- .nv.constant4             --------------------------
	.section	.nv.constant4,"a",@progbits
	.align	8
	.align		8
.nv.constant4:
        /*0000*/ 	.dword	_$_str
	.align		8
        /*0008*/ 	.dword	_$_str_$_2


//--------------------- .text.triton_poi_fused_stack_0 --------------------------
	.section	.text.triton_poi_fused_stack_0,"ax",@progbits
	.align	128
        .global         triton_poi_fused_stack_0
        .type           triton_poi_fused_stack_0,@function
        .size           triton_poi_fused_stack_0,(.L_x_1 - triton_poi_fused_stack_0)
        .other          triton_poi_fused_stack_0,@"STO_CUDA_ENTRY STV_DEFAULT"
triton_poi_fused_stack_0:
.text.triton_poi_fused_stack_0:
[----:B------:R-:W0:Y:S01]  /*0000*/  LDC R1, c[0x0][0x28] ;  /* 0x00000a00ff017b82 */ /* 0x000e220000000800 */
[----:B------:R-:W1:Y:S07]  /*0010*/  S2R R0, SR_TID.X ;  /* 0x0000000000007919 */ /* 0x000e6e0000002100 */
[----:B------:R-:W2:Y:S01]  /*0020*/  LDC.64 R2, c[0x0][0x220] ;  /* 0x00008800ff027b82 */ /* 0x000ea20000000a00 */
[----:B------:R-:W-:Y:S01]  /*0030*/  CS2R R18, SRZ ;  /* 0x0000000000127805 */ /* 0x000fe2000001ff00 */
[----:B------:R-:W-:Y:S01]  /*0040*/  ULDC.64 UR4, c[0x0][0x208] ;  /* 0x0000820000047ab9 */ /* 0x000fe20000000a00 */
[----:B------:R-:W3:Y:S01]  /*0050*/  S2R R7, SR_CTAID.X ;  /* 0x0000000000077919 */ /* 0x000ee20000002500 */
[----:B------:R-:W-:Y:S01]  /*0060*/  CS2R R20, SRZ ;  /* 0x0000000000147805 */ /* 0x000fe2000001ff00 */
[----:B------:R-:W-:-:S03]  /*0070*/  IMAD.MOV.U32 R17, RZ, RZ, RZ ;  /* 0x000000ffff117224 */ /* 0x000fc600078e00ff */
[----:B------:R-:W4:Y:S08]  /*0080*/  LDC.64 R8, c[0x0][0x210] ;  /* 0x00008400ff087b82 */ /* 0x000f300000000a00 */
[----:B------:R-:W5:Y:S01]  /*0090*/  LDC.64 R10, c[0x0][0x218] ;  /* 0x00008600ff0a7b82 */ /* 0x000f620000000a00 */
[----:B-1----:R-:W-:Y:S01]  /*00a0*/  IMAD.SHL.U32 R0, R0, 0x2, RZ ;  /* 0x0000000200007824 */ /* 0x002fe200078e00ff */
[----:B---3--:R-:W-:-:S04]  /*00b0*/  SHF.R.S32.HI R5, RZ, 0x17, R7 ;  /* 0x00000017ff057819 */ /* 0x008fc80000011407 */
[----:B------:R-:W-:Y:S02]  /*00c0*/  LOP3.LUT R0, R0, 0xfe, RZ, 0xc0, !PT ;  /* 0x000000fe00007812 */ /* 0x000fe400078ec0ff */
[----:B------:R-:W-:Y:S02]  /*00d0*/  SGXT R5, R5, 0x1 ;  /* 0x000000010505781a */ /* 0x000fe40000000200 */
[----:B------:R-:W-:-:S04]  /*00e0*/  PRMT R16, R0, 0x6540, R7 ;  /* 0x0000654000107816 */ /* 0x000fc80000000007 */
[----:B------:R-:W-:Y:S02]  /*00f0*/  LEA.HI R5, R5, R16, RZ, 0x4 ;  /* 0x0000001005057211 */ /* 0x000fe400078f20ff */
[----:B------:R-:W-:Y:S02]  /*0100*/  ISETP.GE.AND P0, PT, R16, 0x100, PT ;  /* 0x000001001000780c */ /* 0x000fe40003f06270 */
[----:B------:R-:W-:-:S04]  /*0110*/  SHF.R.S32.HI R5, RZ, 0x4, R5 ;  /* 0x00000004ff057819 */ /* 0x000fc80000011405 */
[----:B------:R-:W-:-:S04]  /*0120*/  LEA.HI R0, R5, R5, RZ, 0x2 ;  /* 0x0000000505007211 */ /* 0x000fc800078f10ff */
[----:B------:R-:W-:-:S05]  /*0130*/  LOP3.LUT R0, R0, 0xfffffffc, RZ, 0xc0, !PT ;  /* 0xfffffffc00007812 */ /* 0x000fca00078ec0ff */
[----:B------:R-:W-:Y:S02]  /*0140*/  IMAD.IADD R25, R5, 0x1, -R0 ;  /* 0x0000000105197824 */ /* 0x000fe400078e0a00 */
[----:B------:R-:W-:Y:S02]  /*0150*/  IMAD.SHL.U32 R0, R7, 0x100, RZ ;  /* 0x0000010007007824 */ /* 0x000fe400078e00ff */
[----:B--2---:R-:W-:-:S03]  /*0160*/  IMAD.WIDE R4, R25, 0x4, R2 ;  /* 0x0000000419047825 */ /* 0x004fc600078e0202 */
[----:B------:R-:W-:Y:S02]  /*0170*/  ISETP.NE.AND P1, PT, R0, 0x100, PT ;  /* 0x000001000000780c */ /* 0x000fe40003f25270 */
[----:B------:R-:W2:Y:S01]  /*0180*/  @!P0 LDG.E.EL R18, desc[UR4][R4.64] ;  /* 0x0000000404128981 */ /* 0x000ea2000c2e1900 */
[----:B------:R-:W-:-:S03]  /*0190*/  VIADD R23, R25, 0x4 ;  /* 0x0000000419177836 */ /* 0x000fc60000000000 */
[----:B------:R1:W3:Y:S01]  /*01a0*/  @!P0 LDG.E.EL R19, desc[UR4][R4.64] ;  /* 0x0000000404138981 */ /* 0x0002e2000c2e1900 */
[----:B------:R-:W-:-:S06]  /*01b0*/  IMAD.WIDE.U32 R6, R23, 0x4, R2 ;  /* 0x0000000417067825 */ /* 0x000fcc00078e0002 */
[----:B------:R-:W3:Y:S01]  /*01c0*/  @!P1 LDG.E.EL R20, desc[UR4][R6.64] ;  /* 0x0000000406149981 */ /* 0x000ee2000c2e1900 */
[----:B-1----:R-:W1:Y:S03]  /*01d0*/  LDC.64 R4, c[0x0][0x228] ;  /* 0x00008a00ff047b82 */ /* 0x002e660000000a00 */
[----:B------:R4:W3:Y:S01]  /*01e0*/  @!P1 LDG.E.EL R17, desc[UR4][R6.64] ;  /* 0x0000000406119981 */ /* 0x0008e2000c2e1900 */
[----:B------:R-:W-:Y:S01]  /*01f0*/  SHF.R.S32.HI R3, RZ, 0x1f, R16 ;  /* 0x0000001fff037819 */ /* 0x000fe20000011410 */
[----:B-----5:R-:W-:-:S03]  /*0200*/  IMAD.WIDE R12, R25, 0x4, R10 ;  /* 0x00000004190c7825 */ /* 0x020fc600078e020a */
[----:B------:R-:W-:Y:S02]  /*0210*/  LEA.HI R3, R3, R16, RZ, 0x6 ;  /* 0x0000001003037211 */ /* 0x000fe400078f30ff */
[----:B------:R-:W5:Y:S03]  /*0220*/  @!P0 LDG.E.EL R21, desc[UR4][R12.64] ;  /* 0x000000040c158981 */ /* 0x000f66000c2e1900 */
[C---:B------:R-:W-:Y:S01]  /*0230*/  IMAD.SHL.U32 R0, R3.reuse, 0x2, RZ ;  /* 0x0000000203007824 */ /* 0x040fe200078e00ff */
[----:B------:R-:W-:Y:S01]  /*0240*/  LOP3.LUT R3, R3, 0xffffffc0, RZ, 0xc0, !PT ;  /* 0xffffffc003037812 */ /* 0x000fe200078ec0ff */
[----:B0---4-:R-:W0:Y:S03]  /*0250*/  LDC.64 R6, c[0x0][0x230] ;  /* 0x00008c00ff067b82 */ /* 0x011e260000000a00 */
[----:B------:R-:W-:-:S04]  /*0260*/  LOP3.LUT R0, R0, 0xffffff80, RZ, 0xc0, !PT ;  /* 0xffffff8000007812 */ /* 0x000fc800078ec0ff */
[----:B------:R-:W-:Y:S02]  /*0270*/  IADD3 R15, R0, R16, -R3 ;  /* 0x00000010000f7210 */ /* 0x000fe40007ffe803 */
[----:B------:R-:W-:Y:S01]  /*0280*/  CS2R R2, SRZ ;  /* 0x0000000000027805 */ /* 0x000fe2000001ff00 */
[----:B------:R-:W-:Y:S02]  /*0290*/  IMAD.MOV.U32 R0, RZ, RZ, RZ ;  /* 0x000000ffff007224 */ /* 0x000fe400078e00ff */
[----:B------:R-:W-:-:S04]  /*02a0*/  IMAD.WIDE R26, R15, 0x4, R8 ;  /* 0x000000040f1a7825 */ /* 0x000fc800078e0208 */
[----:B------:R-:W4:Y:S04]  /*02b0*/  @!P0 LDG.E.EL R0, desc[UR4][R12.64] ;  /* 0x000000040c008981 */ /* 0x000f28000c2e1900 */
[----:B------:R1:W4:Y:S01]  /*02c0*/  @!P0 LDG.E.64 R2, desc[UR4][R26.64] ;  /* 0x000000041a028981 */ /* 0x000322000c1e1b00 */
[----:B------:R-:W-:Y:S02]  /*02d0*/  VIADD R15, R15, 0xfffffe40 ;  /* 0xfffffe400f0f7836 */ /* 0x000fe40000000000 */
[----:B------:R-:W-:Y:S02]  /*02e0*/  IMAD.MOV.U32 R24, RZ, RZ, RZ ;  /* 0x000000ffff187224 */ /* 0x000fe400078e00ff */
[----:B------:R-:W-:Y:S01]  /*02f0*/  IMAD.WIDE R8, R15, 0x4, R8 ;  /* 0x000000040f087825 */ /* 0x000fe200078e0208 */
[----:B------:R-:W-:-:S03]  /*0300*/  CS2R R14, SRZ ;  /* 0x00000000000e7805 */ /* 0x000fc6000001ff00 */
[----:B------:R-:W-:-:S03]  /*0310*/  IMAD.WIDE.U32 R10, R23, 0x4, R10 ;  /* 0x00000004170a7825 */ /* 0x000fc600078e000a */
[----:B------:R0:W5:Y:S01]  /*0320*/  @!P1 LDG.E.64 R14, desc[UR4][R8.64] ;  /* 0x00000004080e9981 */ /* 0x000162000c1e1b00 */
[----:B------:R-:W-:-:S03]  /*0330*/  IMAD.MOV.U32 R22, RZ, RZ, RZ ;  /* 0x000000ffff167224 */ /* 0x000fc600078e00ff */
[----:B------:R-:W5:Y:S01]  /*0340*/  @!P1 LDG.E.EL R24, desc[UR4][R10.64] ;  /* 0x000000040a189981 */ /* 0x000f62000c2e1900 */
[C---:B-1----:R-:W-:Y:S01]  /*0350*/  IMAD.WIDE R26, R25.reuse, 0x4, R4 ;  /* 0x00000004191a7825 */ /* 0x042fe200078e0204 */
[----:B------:R-:W-:Y:S02]  /*0360*/  CS2R R28, SRZ ;  /* 0x00000000001c7805 */ /* 0x000fe4000001ff00 */
[----:B------:R1:W5:Y:S01]  /*0370*/  @!P1 LDG.E.EL R22, desc[UR4][R10.64] ;  /* 0x000000040a169981 */ /* 0x000362000c2e1900 */
[----:B0-----:R-:W-:Y:S01]  /*0380*/  IMAD.WIDE R12, R25, 0x4, R6 ;  /* 0x00000004190c7825 */ /* 0x001fe200078e0206 */
[----:B------:R-:W-:Y:S02]  /*0390*/  CS2R R8, SRZ ;  /* 0x0000000000087805 */ /* 0x000fe4000001ff00 */
[----:B------:R-:W5:Y:S01]  /*03a0*/  @!P0 LDG.E.EL R29, desc[UR4][R26.64] ;  /* 0x000000041a1d8981 */ /* 0x000f62000c2e1900 */
[----:B------:R-:W-:Y:S02]  /*03b0*/  IMAD.MOV.U32 R25, RZ, RZ, RZ ;  /* 0x000000ffff197224 */ /* 0x000fe400078e00ff */
[----:B------:R-:W-:Y:S01]  /*03c0*/  IMAD.WIDE.U32 R4, R23, 0x4, R4 ;  /* 0x0000000417047825 */ /* 0x000fe200078e0004 */
[----:B------:R-:W5:Y:S01]  /*03d0*/  @!P0 LDG.E.EL R28, desc[UR4][R26.64] ;  /* 0x000000041a1c8981 */ /* 0x000f62000c2e1900 */
[----:B-1----:R-:W-:-:S02]  /*03e0*/  CS2R R10, SRZ ;  /* 0x00000000000a7805 */ /* 0x002fc4000001ff00 */
[----:B------:R-:W-:Y:S01]  /*03f0*/  IMAD.WIDE.U32 R6, R23, 0x4, R6 ;  /* 0x0000000417067825 */ /* 0x000fe200078e0006 */
[----:B------:R-:W5:Y:S03]  /*0400*/  @!P0 LDG.E.EL R8, desc[UR4][R12.64] ;  /* 0x000000040c088981 */ /* 0x000f66000c2e1900 */
[----:B------:R-:W-:Y:S01]  /*0410*/  IMAD.MOV.U32 R23, RZ, RZ, RZ ;  /* 0x000000ffff177224 */ /* 0x000fe200078e00ff */
[----:B------:R-:W5:Y:S04]  /*0420*/  @!P0 LDG.E.EL R25, desc[UR4][R12.64] ;  /* 0x000000040c198981 */ /* 0x000f68000c2e1900 */
[----:B------:R-:W5:Y:S04]  /*0430*/  @!P1 LDG.E.EL R10, desc[UR4][R4.64] ;  /* 0x00000004040a9981 */ /* 0x000f68000c2e1900 */
[----:B------:R0:W5:Y:S04]  /*0440*/  @!P1 LDG.E.EL R23, desc[UR4][R4.64] ;  /* 0x0000000404179981 */ /* 0x000168000c2e1900 */
[----:B------:R-:W5:Y:S04]  /*0450*/  @!P1 LDG.E.EL R11, desc[UR4][R6.64] ;  /* 0x00000004060b9981 */ /* 0x000f68000c2e1900 */
[----:B------:R1:W5:Y:S01]  /*0460*/  @!P1 LDG.E.EL R9, desc[UR4][R6.64] ;  /* 0x0000000406099981 */ /* 0x000362000c2e1900 */
[----:B0-----:R-:W-:Y:S01]  /*0470*/  IMAD.MOV.U32 R4, RZ, RZ, 0x3e800000 ;  /* 0x3e800000ff047424 */ /* 0x001fe200078e00ff */
[----:B--2---:R-:W-:-:S02]  /*0480*/  SEL R13, R18, RZ, !P0 ;  /* 0x000000ff120d7207 */ /* 0x004fc40004000000 */
[----:B---3--:R-:W-:-:S03]  /*0490*/  SEL R19, R19, RZ, !P0 ;  /* 0x000000ff13137207 */ /* 0x008fc60004000000 */
[----:B------:R-:W-:-:S04]  /*04a0*/  FADD R13, R13, 9.9999997473787516356e-06 ;  /* 0x3727c5ac0d0d7421 */ /* 0x000fc80000000000 */
[----:B------:R-:W0:Y:S01]  /*04b0*/  MUFU.SQRT R18, R13 ;  /* 0x0000000d00127308 */ /* 0x000e220000002000 */
[----:B------:R-:W-:Y:S01]  /*04c0*/  FADD R19, R19, 9.9999997473787516356e-06 ;  /* 0x3727c5ac13137421 */ /* 0x000fe20000000000 */
[----:B------:R-:W-:Y:S02]  /*04d0*/  SEL R20, R20, RZ, !P1 ;  /* 0x000000ff14147207 */ /* 0x000fe40004800000 */
[----:B------:R-:W-:-:S04]  /*04e0*/  SEL R17, R17, RZ, !P1 ;  /* 0x000000ff11117207 */ /* 0x000fc80004800000 */
[----:B------:R-:W2:Y:S01]  /*04f0*/  MUFU.SQRT R12, R19 ;  /* 0x00000013000c7308 */ /* 0x000ea20000002000 */
[----:B------:R-:W-:Y:S01]  /*0500*/  FADD R5, R20, 9.9999997473787516356e-06 ;  /* 0x3727c5ac14057421 */ /* 0x000fe20000000000 */
[----:B------:R-:W-:Y:S01]  /*0510*/  FADD R17, R17, 9.9999997473787516356e-06 ;  /* 0x3727c5ac11117421 */ /* 0x000fe20000000000 */
[----:B0-----:R-:W-:-:S05]  /*0520*/  FSETP.GT.AND P4, PT, R18, 8.50705917302346158658e+37, PT ;  /* 0x7e8000001200780b */ /* 0x001fca0003f84000 */
[----:B------:R-:W0:Y:S01]  /*0530*/  MUFU.SQRT R5, R5 ;  /* 0x0000000500057308 */ /* 0x000e220000002000 */
[----:B------:R-:W-:-:S07]  /*0540*/  FSETP.GEU.AND P5, PT, R18, 1.175494350822287508e-38, PT ;  /* 0x008000001200780b */ /* 0x000fce0003fae000 */
[----:B-1----:R-:W1:Y:S01]  /*0550*/  MUFU.SQRT R6, R17 ;  /* 0x0000001100067308 */ /* 0x002e620000002000 */
[C---:B--2---:R-:W-:Y:S02]  /*0560*/  FSETP.GT.AND P2, PT, R12.reuse, 8.50705917302346158658e+37, PT ;  /* 0x7e8000000c00780b */ /* 0x044fe40003f44000 */
[----:B------:R-:W-:Y:S01]  /*0570*/  FSETP.GEU.AND P3, PT, R12, 1.175494350822287508e-38, PT ;  /* 0x008000000c00780b */ /* 0x000fe20003f6e000 */
[----:B------:R-:W-:Y:S01]  /*0580*/  @P4 FMUL R18, R18, 0.25 ;  /* 0x3e80000012124820 */ /* 0x000fe20000400000 */
[----:B------:R-:W-:Y:S02]  /*0590*/  FSEL R20, R4, 1, P4 ;  /* 0x3f80000004147808 */ /* 0x000fe40002000000 */
[C---:B0-----:R-:W-:Y:S01]  /*05a0*/  FSETP.GT.AND P4, PT, R5.reuse, 8.50705917302346158658e+37, PT ;  /* 0x7e8000000500780b */ /* 0x041fe20003f84000 */
[----:B------:R-:W-:Y:S02]  /*05b0*/  @!P5 FMUL R18, R18, 16777216 ;  /* 0x4b8000001212d820 */ /* 0x000fe40000400000 */
[----:B------:R-:W-:Y:S01]  /*05c0*/  @!P5 FMUL R20, R20, 16777216 ;  /* 0x4b8000001414d820 */ /* 0x000fe20000400000 */
[----:B------:R-:W-:-:S02]  /*05d0*/  FSETP.GEU.AND P5, PT, R5, 1.175494350822287508e-38, PT ;  /* 0x008000000500780b */ /* 0x000fc40003fae000 */
[----:B-1----:R-:W-:Y:S01]  /*05e0*/  FSETP.GT.AND P6, PT, R6, 8.50705917302346158658e+37, PT ;  /* 0x7e8000000600780b */ /* 0x002fe20003fc4000 */
[----:B------:R-:W-:Y:S01]  /*05f0*/  @P2 FMUL R12, R12, 0.25 ;  /* 0x3e8000000c0c2820 */ /* 0x000fe20000400000 */
[----:B------:R-:W-:Y:S02]  /*0600*/  FSEL R13, R4, 1, P2 ;  /* 0x3f800000040d7808 */ /* 0x000fe40001000000 */
[----:B------:R-:W-:Y:S01]  /*0610*/  FSETP.GEU.AND P2, PT, R6, 1.175494350822287508e-38, PT ;  /* 0x008000000600780b */ /* 0x000fe20003f4e000 */
[----:B------:R-:W-:Y:S01]  /*0620*/  @!P3 FMUL R12, R12, 16777216 ;  /* 0x4b8000000c0cb820 */ /* 0x000fe20000400000 */
[----:B------:R5:W0:Y:S01]  /*0630*/  MUFU.RCP R7, R18 ;  /* 0x0000001200077308 */ /* 0x000a220000001000 */
[----:B----4-:R-:W-:Y:S01]  /*0640*/  SEL R17, R2, RZ, !P0 ;  /* 0x000000ff02117207 */ /* 0x010fe20004000000 */
[----:B------:R-:W-:-:S06]  /*0650*/  @P4 FMUL R5, R5, 0.25 ;  /* 0x3e80000005054820 */ /* 0x000fcc0000400000 */
[----:B------:R1:W2:Y:S01]  /*0660*/  MUFU.RCP R2, R12 ;  /* 0x0000000c00027308 */ /* 0x0002a20000001000 */
[----:B------:R-:W-:Y:S01]  /*0670*/  @P6 FMUL R6, R6, 0.25 ;  /* 0x3e80000006066820 */ /* 0x000fe20000400000 */
[----:B------:R-:W-:Y:S01]  /*0680*/  @!P5 FMUL R5, R5, 16777216 ;  /* 0x4b8000000505d820 */ /* 0x000fe20000400000 */
[----:B------:R-:W-:Y:S02]  /*0690*/  SEL R0, R0, RZ, !P0 ;  /* 0x000000ff00007207 */ /* 0x000fe40004000000 */
[----:B------:R-:W-:Y:S01]  /*06a0*/  @!P2 FMUL R6, R6, 16777216 ;  /* 0x4b8000000606a820 */ /* 0x000fe20000400000 */
[----:B------:R-:W-:Y:S01]  /*06b0*/  SEL R3, R3, RZ, !P0 ;  /* 0x000000ff03037207 */ /* 0x000fe20004000000 */
[----:B------:R-:W-:Y:S01]  /*06c0*/  @!P3 FMUL R13, R13, 16777216 ;  /* 0x4b8000000d0db820 */ /* 0x000fe20000400000 */
[----:B------:R-:W3:Y:S01]  /*06d0*/  MUFU.RCP R5, R5 ;  /* 0x0000000500057308 */ /* 0x000ee20000001000 */
[----:B-----5:R-:W-:Y:S01]  /*06e0*/  SEL R18, R21, RZ, !P0 ;  /* 0x000000ff15127207 */ /* 0x020fe20004000000 */
[----:B0-----:R-:W-:Y:S01]  /*06f0*/  FMUL R7, R7, R20 ;  /* 0x0000001407077220 */ /* 0x001fe20000400000 */
[----:B------:R-:W-:Y:S01]  /*0700*/  FADD R0, R17, -R0 ;  /* 0x8000000011007221 */ /* 0x000fe20000000000 */
[----:B-1----:R-:W-:-:S02]  /*0710*/  FSEL R12, R4, 1, P4 ;  /* 0x3f800000040c7808 */ /* 0x002fc40002000000 */
[----:B------:R-:W-:Y:S02]  /*0720*/  FADD R3, R3, -R18 ;  /* 0x8000001203037221 */ /* 0x000fe40000000000 */
[----:B------:R-:W0:Y:S01]  /*0730*/  MUFU.RCP R6, R6 ;  /* 0x0000000600067308 */ /* 0x000e220000001000 */
[----:B--2---:R-:W-:Y:S01]  /*0740*/  FMUL R2, R2, R13 ;  /* 0x0000000d02027220 */ /* 0x004fe20000400000 */
[----:B------:R-:W-:Y:S01]  /*0750*/  FMUL R0, R7, R0 ;  /* 0x0000000007007220 */ /* 0x000fe20000400000 */
[----:B------:R-:W-:Y:S01]  /*0760*/  FSEL R7, R4, 1, P6 ;  /* 0x3f80000004077808 */ /* 0x000fe20003000000 */
[----:B------:R-:W-:Y:S01]  /*0770*/  @!P5 FMUL R12, R12, 16777216 ;  /* 0x4b8000000c0cd820 */ /* 0x000fe20000400000 */
[----:B------:R-:W-:Y:S01]  /*0780*/  SEL R13, R14, RZ, !P1 ;  /* 0x000000ff0e0d7207 */ /* 0x000fe20004800000 */
[----:B------:R-:W-:Y:S01]  /*0790*/  FMUL R4, R2, R3 ;  /* 0x0000000302047220 */ /* 0x000fe20000400000 */
[----:B------:R-:W-:Y:S01]  /*07a0*/  SEL R24, R24, RZ, !P1 ;  /* 0x000000ff18187207 */ /* 0x000fe20004800000 */
[----:B------:R-:W1:Y:S01]  /*07b0*/  LDC.64 R2, c[0x0][0x238] ;  /* 0x00008e00ff027b82 */ /* 0x000e620000000a00 */
[----:B------:R-:W-:Y:S01]  /*07c0*/  SEL R15, R15, RZ, !P1 ;  /* 0x000000ff0f0f7207 */ /* 0x000fe20004800000 */
[----:B------:R-:W-:Y:S01]  /*07d0*/  @!P2 FMUL R7, R7, 16777216 ;  /* 0x4b8000000707a820 */ /* 0x000fe20000400000 */
[----:B------:R-:W-:Y:S01]  /*07e0*/  SEL R22, R22, RZ, !P1 ;  /* 0x000000ff16167207 */ /* 0x000fe20004800000 */
[----:B------:R-:W-:Y:S01]  /*07f0*/  FADD R13, R13, -R24 ;  /* 0x800000180d0d7221 */ /* 0x000fe20000000000 */
[----:B---3--:R-:W-:Y:S01]  /*0800*/  FMUL R12, R5, R12 ;  /* 0x0000000c050c7220 */ /* 0x008fe20000400000 */
[----:B0-----:R-:W-:-:S02]  /*0810*/  FMUL R6, R6, R7 ;  /* 0x0000000706067220 */ /* 0x001fc40000400000 */
[----:B------:R-:W-:Y:S01]  /*0820*/  FADD R5, R15, -R22 ;  /* 0x800000160f057221 */ /* 0x000fe20000000000 */
[----:B------:R-:W-:Y:S01]  /*0830*/  FMUL R13, R12, R13 ;  /* 0x0000000d0c0d7220 */ /* 0x000fe20000400000 */
[----:B------:R-:W-:Y:S02]  /*0840*/  SEL R29, R29, RZ, !P0 ;  /* 0x000000ff1d1d7207 */ /* 0x000fe40004000000 */
[----:B------:R-:W-:Y:S02]  /*0850*/  SEL R7, R28, RZ, !P0 ;  /* 0x000000ff1c077207 */ /* 0x000fe40004000000 */
[----:B------:R-:W-:Y:S02]  /*0860*/  SEL R8, R8, RZ, !P0 ;  /* 0x000000ff08087207 */ /* 0x000fe40004000000 */
[----:B------:R-:W-:Y:S02]  /*0870*/  SEL R12, R25, RZ, !P0 ;  /* 0x000000ff190c7207 */ /* 0x000fe40004000000 */
[----:B------:R-:W-:Y:S01]  /*0880*/  ISETP.GE.AND P5, PT, R16, 0x200, PT ;  /* 0x000002001000780c */ /* 0x000fe20003fa6270 */
[----:B------:R-:W-:Y:S01]  /*0890*/  FMUL R6, R6, R5 ;  /* 0x0000000506067220 */ /* 0x000fe20000400000 */
[----:B------:R-:W-:-:S02]  /*08a0*/  SEL R10, R10, RZ, !P1 ;  /* 0x000000ff0a0a7207 */ /* 0x000fc40004800000 */
[----:B------:R-:W-:Y:S02]  /*08b0*/  SEL R14, R23, RZ, !P1 ;  /* 0x000000ff170e7207 */ /* 0x000fe40004800000 */
[----:B------:R-:W-:Y:S02]  /*08c0*/  SEL R11, R11, RZ, !P1 ;  /* 0x000000ff0b0b7207 */ /* 0x000fe40004800000 */
[----:B------:R-:W-:Y:S01]  /*08d0*/  SEL R9, R9, RZ, !P1 ;  /* 0x000000ff09097207 */ /* 0x000fe20004800000 */
[----:B------:R-:W-:Y:S01]  /*08e0*/  FFMA R0, R29, R0, R8 ;  /* 0x000000001d007223 */ /* 0x000fe20000000008 */
[----:B------:R-:W-:Y:S01]  /*08f0*/  FFMA R4, R7, R4, R12 ;  /* 0x0000000407047223 */ /* 0x000fe2000000000c */
[----:B------:R-:W-:Y:S02]  /*0900*/  FFMA R13, R10, R13, R11 ;  /* 0x0000000d0a0d7223 */ /* 0x000fe4000000000b */
[----:B------:R-:W-:Y:S01]  /*0910*/  FFMA R6, R14, R6, R9 ;  /* 0x000000060e067223 */ /* 0x000fe20000000009 */
[----:B------:R-:W-:-:S02]  /*0920*/  FSETP.GEU.AND P3, PT, R0, RZ, PT ;  /* 0x000000ff0000720b */ /* 0x000fc40003f6e000 */
[----:B------:R-:W-:Y:S02]  /*0930*/  FSETP.GEU.AND P4, PT, R4, RZ, PT ;  /* 0x000000ff0400720b */ /* 0x000fe40003f8e000 */
[C---:B------:R-:W-:Y:S02]  /*0940*/  FSETP.GEU.AND P2, PT, R13.reuse, RZ, PT ;  /* 0x000000ff0d00720b */ /* 0x040fe40003f4e000 */
[----:B------:R-:W-:Y:S01]  /*0950*/  FSETP.GEU.AND P1, PT, R6, RZ, PT ;  /* 0x000000ff0600720b */ /* 0x000fe20003f2e000 */
[----:B-1----:R-:W-:Y:S01]  /*0960*/  IMAD.WIDE R2, R16, 0x4, R2 ;  /* 0x0000000410027825 */ /* 0x002fe200078e0202 */
[----:B------:R-:W-:Y:S02]  /*0970*/  FSEL R8, R0, RZ, P3 ;  /* 0x000000ff00087208 */ /* 0x000fe40001800000 */
[----:B------:R-:W-:Y:S02]  /*0980*/  FSEL R9, R4, RZ, P4 ;  /* 0x000000ff04097208 */ /* 0x000fe40002000000 */
[----:B------:R-:W-:-:S02]  /*0990*/  @P0 FSEL R8, R13, RZ, P2 ;  /* 0x000000ff0d080208 */ /* 0x000fc40001000000 */
[----:B------:R-:W-:Y:S01]  /*09a0*/  @P0 FSEL R9, R6, RZ, P1 ;  /* 0x000000ff06090208 */ /* 0x000fe20000800000 */
[----:B------:R-:W-:Y:S06]  /*09b0*/  @P5 EXIT ;  /* 0x000000000000594d */ /* 0x000fec0003800000 */
[----:B------:R-:W-:Y:S01]  /*09c0*/  STG.E.64 desc[UR4][R2.64], R8 ;  /* 0x0000000802007986 */ /* 0x000fe2000c101b04 */
[----:B------:R-:W-:Y:S05]  /*09d0*/  EXIT ;  /* 0x000000000000794d */ /* 0x000fea0003800000 */
.L_x_0:
[----:B------:R-:W-:-:S00]  /*09e0*/  BRA `(.L_x_0) ;  /* 0xfffffffc00fc7947 */ /* 0x000fc0000383ffff */
[----:B------:R-:W-:-:S00]  /*09f0*/  NOP ;  /* 0x0000000000007918 */ /* 0x000fc00000000000 */
        /* <DEDUP_REMOVED lines=8> */
.L_x_1:


//--------------------- .nv.global.init           --------------------------
	.section	.nv.global.init,"aw",@progbits
.nv.global.init:
	.type		_$_str,@object
	.size		_$_str,(_$_str_$_2 - _$_str)
_$_str:
        /*0000*/ 	.byte	0x5f, 0x5f, 0x43, 0x55, 0x44, 0x41, 0x5f, 0x46, 0x54, 0x5a, 0x00
	.type		_$_str_$_2,@object
	.size		_$_str_$_2,(.L_1 - _$_str_$_2)
_$_str_$_2:
        /*000b*/ 	.byte	0x5f, 0x5f, 0x43, 0x55, 0x44, 0x41, 0x5f, 0x50, 0x52, 0x45, 0x43, 0x5f, 0x53, 0x51, 0x52, 0x54
        /*001b*/ 	.byte	0x00
.L_1:


//--------------------- .nv.constant0.triton_poi_fused_stack_0 --------------------------
	.section	.nv.constant0.triton_poi_fused_stack_0,"a",@progbits
	.sectionflags	@""
	.align	4
.nv.constant0.triton_poi_fused_stack_0:
	.zero		580
